//
// Generated by NVIDIA NVVM Compiler
//
// Compiler Build ID: CL-36424714
// Cuda compilation tools, release 13.0, V13.0.88
// Based on NVVM 20.0.0
//

.version 9.0
.target sm_100
.address_size 64

	// .globl	_Z9sharedMulPiS_S_i
// _ZZ9sharedMulPiS_S_iE2Ms has been demoted
// _ZZ9sharedMulPiS_S_iE2Ns has been demoted

.visible .entry _Z9sharedMulPiS_S_i(
	.param .u64 .ptr .align 1 _Z9sharedMulPiS_S_i_param_0,
	.param .u64 .ptr .align 1 _Z9sharedMulPiS_S_i_param_1,
	.param .u64 .ptr .align 1 _Z9sharedMulPiS_S_i_param_2,
	.param .u32 _Z9sharedMulPiS_S_i_param_3
)
{
	.reg .pred 	%p<8>;
	.reg .b32 	%r<173>;
	.reg .b64 	%rd<30>;
	// demoted variable
	.shared .align 4 .b8 _ZZ9sharedMulPiS_S_iE2Ms[16];
	// demoted variable
	.shared .align 4 .b8 _ZZ9sharedMulPiS_S_iE2Ns[16];
	ld.param.u64 	%rd4, [_Z9sharedMulPiS_S_i_param_0];
	ld.param.u64 	%rd5, [_Z9sharedMulPiS_S_i_param_1];
	ld.param.u32 	%r49, [_Z9sharedMulPiS_S_i_param_3];
	cvta.to.global.u64 	%rd1, %rd5;
	cvta.to.global.u64 	%rd2, %rd4;
	mov.u32 	%r51, %ctaid.x;
	mov.u32 	%r52, %ctaid.y;
	mov.u32 	%r1, %tid.x;
	mov.u32 	%r2, %tid.y;
	shl.b32 	%r53, %r52, 1;
	add.s32 	%r3, %r53, %r2;
	shl.b32 	%r4, %r51, 1;
	add.s32 	%r5, %r4, %r1;
	shr.u32 	%r54, %r49, 31;
	add.s32 	%r55, %r49, %r54;
	shr.s32 	%r6, %r55, 1;
	setp.lt.s32 	%p1, %r49, 2;
	mov.b32 	%r172, 0;
	@%p1 bra 	$L__BB0_9;
	mad.lo.s32 	%r7, %r49, %r3, %r1;
	shl.b32 	%r58, %r2, 3;
	mov.u32 	%r59, _ZZ9sharedMulPiS_S_iE2Ms;
	add.s32 	%r8, %r59, %r58;
	shl.b32 	%r60, %r1, 2;
	add.s32 	%r9, %r8, %r60;
	mov.u32 	%r61, _ZZ9sharedMulPiS_S_iE2Ns;
	add.s32 	%r62, %r61, %r58;
	add.s32 	%r10, %r62, %r60;
	add.s32 	%r63, %r6, -1;
	setp.lt.u32 	%p2, %r63, 3;
	mov.b32 	%r170, 0;
	mov.u32 	%r172, %r170;
	@%p2 bra 	$L__BB0_4;
	and.b32  	%r170, %r6, 1073741820;
	neg.s32 	%r164, %r170;
	mad.lo.s32 	%r66, %r2, %r49, %r1;
	add.s32 	%r163, %r66, %r4;
	shl.b32 	%r13, %r49, 3;
	add.s32 	%r67, %r2, 6;
	mad.lo.s32 	%r68, %r49, %r67, %r1;
	add.s32 	%r162, %r68, %r4;
	add.s32 	%r69, %r2, 4;
	mad.lo.s32 	%r70, %r49, %r69, %r1;
	add.s32 	%r161, %r70, %r4;
	add.s32 	%r71, %r2, 2;
	mad.lo.s32 	%r72, %r49, %r71, %r1;
	add.s32 	%r160, %r72, %r4;
	add.s32 	%r75, %r60, %r61;
	add.s32 	%r158, %r75, 12;
	add.s32 	%r78, %r58, %r59;
	add.s32 	%r157, %r78, 16;
	mov.b32 	%r172, 0;
	mov.u32 	%r159, %r7;
$L__BB0_3:
	.pragma "nounroll";
	mul.wide.s32 	%rd6, %r159, 4;
	add.s64 	%rd7, %rd2, %rd6;
	ld.global.u32 	%r79, [%rd7];
	st.shared.u32 	[%r9], %r79;
	mul.wide.u32 	%rd8, %r163, 4;
	add.s64 	%rd9, %rd1, %rd8;
	ld.global.u32 	%r80, [%rd9];
	st.shared.u32 	[%r10], %r80;
	bar.sync 	0;
	ld.shared.u32 	%r81, [%r157+-16];
	ld.shared.u32 	%r82, [%r158+-12];
	mad.lo.s32 	%r83, %r82, %r81, %r172;
	ld.shared.u32 	%r84, [%r157+-12];
	ld.shared.u32 	%r85, [%r158+-4];
	mad.lo.s32 	%r86, %r85, %r84, %r83;
	bar.sync 	0;
	ld.global.u32 	%r87, [%rd7+8];
	st.shared.u32 	[%r9], %r87;
	mul.wide.u32 	%rd10, %r160, 4;
	add.s64 	%rd11, %rd1, %rd10;
	ld.global.u32 	%r88, [%rd11];
	st.shared.u32 	[%r10], %r88;
	bar.sync 	0;
	ld.shared.u32 	%r89, [%r157+-8];
	ld.shared.u32 	%r90, [%r158+-8];
	mad.lo.s32 	%r91, %r90, %r89, %r86;
	ld.shared.u32 	%r92, [%r157+-4];
	ld.shared.u32 	%r93, [%r158];
	mad.lo.s32 	%r94, %r93, %r92, %r91;
	bar.sync 	0;
	ld.global.u32 	%r95, [%rd7+16];
	st.shared.u32 	[%r9], %r95;
	mul.wide.u32 	%rd12, %r161, 4;
	add.s64 	%rd13, %rd1, %rd12;
	ld.global.u32 	%r96, [%rd13];
	st.shared.u32 	[%r10], %r96;
	bar.sync 	0;
	ld.shared.u32 	%r97, [%r157];
	ld.shared.u32 	%r98, [%r158+-4];
	mad.lo.s32 	%r99, %r98, %r97, %r94;
	ld.shared.u32 	%r100, [%r157+4];
	ld.shared.u32 	%r101, [%r158+4];
	mad.lo.s32 	%r102, %r101, %r100, %r99;
	bar.sync 	0;
	ld.global.u32 	%r103, [%rd7+24];
	st.shared.u32 	[%r9], %r103;
	mul.wide.u32 	%rd14, %r162, 4;
	add.s64 	%rd15, %rd1, %rd14;
	ld.global.u32 	%r104, [%rd15];
	st.shared.u32 	[%r10], %r104;
	bar.sync 	0;
	ld.shared.u32 	%r105, [%r157+8];
	ld.shared.u32 	%r106, [%r158];
	mad.lo.s32 	%r107, %r106, %r105, %r102;
	ld.shared.u32 	%r108, [%r157+12];
	ld.shared.u32 	%r109, [%r158+8];
	mad.lo.s32 	%r172, %r109, %r108, %r107;
	bar.sync 	0;
	add.s32 	%r164, %r164, 4;
	add.s32 	%r163, %r163, %r13;
	add.s32 	%r162, %r162, %r13;
	add.s32 	%r161, %r161, %r13;
	add.s32 	%r160, %r160, %r13;
	add.s32 	%r159, %r159, 8;
	add.s32 	%r158, %r158, 16;
	add.s32 	%r157, %r157, 32;
	setp.ne.s32 	%p3, %r164, 0;
	@%p3 bra 	$L__BB0_3;
$L__BB0_4:
	and.b32  	%r41, %r6, 3;
	setp.eq.s32 	%p4, %r41, 0;
	@%p4 bra 	$L__BB0_9;
	setp.eq.s32 	%p5, %r41, 1;
	@%p5 bra 	$L__BB0_7;
	shl.b32 	%r111, %r170, 1;
	add.s32 	%r112, %r7, %r111;
	mul.wide.s32 	%rd16, %r112, 4;
	add.s64 	%rd17, %rd2, %rd16;
	ld.global.u32 	%r113, [%rd17];
	st.shared.u32 	[%r9], %r113;
	add.s32 	%r114, %r111, %r2;
	mad.lo.s32 	%r115, %r114, %r49, %r5;
	mul.wide.u32 	%rd18, %r115, 4;
	add.s64 	%rd19, %rd1, %rd18;
	ld.global.u32 	%r116, [%rd19];
	st.shared.u32 	[%r10], %r116;
	bar.sync 	0;
	add.s32 	%r117, %r170, %r1;
	shl.b32 	%r118, %r117, 2;
	mov.u32 	%r119, _ZZ9sharedMulPiS_S_iE2Ns;
	add.s32 	%r120, %r119, %r118;
	shl.b32 	%r121, %r170, 3;
	add.s32 	%r122, %r8, %r121;
	ld.shared.u32 	%r123, [%r122];
	ld.shared.u32 	%r124, [%r120];
	mad.lo.s32 	%r125, %r124, %r123, %r172;
	ld.shared.u32 	%r126, [%r122+4];
	ld.shared.u32 	%r127, [%r120+8];
	mad.lo.s32 	%r128, %r127, %r126, %r125;
	bar.sync 	0;
	ld.global.u32 	%r129, [%rd17+8];
	st.shared.u32 	[%r9], %r129;
	add.s32 	%r130, %r114, 2;
	mad.lo.s32 	%r131, %r130, %r49, %r5;
	mul.wide.u32 	%rd20, %r131, 4;
	add.s64 	%rd21, %rd1, %rd20;
	ld.global.u32 	%r132, [%rd21];
	st.shared.u32 	[%r10], %r132;
	bar.sync 	0;
	ld.shared.u32 	%r133, [%r122+8];
	ld.shared.u32 	%r134, [%r120+4];
	mad.lo.s32 	%r135, %r134, %r133, %r128;
	ld.shared.u32 	%r136, [%r122+12];
	ld.shared.u32 	%r137, [%r120+12];
	mad.lo.s32 	%r172, %r137, %r136, %r135;
	bar.sync 	0;
	add.s32 	%r170, %r170, 2;
$L__BB0_7:
	and.b32  	%r138, %r6, 1;
	setp.eq.b32 	%p6, %r138, 1;
	not.pred 	%p7, %p6;
	@%p7 bra 	$L__BB0_9;
	shl.b32 	%r139, %r170, 1;
	add.s32 	%r140, %r7, %r139;
	mul.wide.s32 	%rd22, %r140, 4;
	add.s64 	%rd23, %rd2, %rd22;
	ld.global.u32 	%r141, [%rd23];
	st.shared.u32 	[%r9], %r141;
	add.s32 	%r142, %r139, %r2;
	mad.lo.s32 	%r143, %r142, %r49, %r5;
	mul.wide.u32 	%rd24, %r143, 4;
	add.s64 	%rd25, %rd1, %rd24;
	ld.global.u32 	%r144, [%rd25];
	st.shared.u32 	[%r10], %r144;
	bar.sync 	0;
	add.s32 	%r145, %r170, %r1;
	shl.b32 	%r146, %r145, 2;
	mov.u32 	%r147, _ZZ9sharedMulPiS_S_iE2Ns;
	add.s32 	%r148, %r147, %r146;
	shl.b32 	%r149, %r170, 3;
	add.s32 	%r150, %r8, %r149;
	ld.shared.u32 	%r151, [%r150];
	ld.shared.u32 	%r152, [%r148];
	mad.lo.s32 	%r153, %r152, %r151, %r172;
	ld.shared.u32 	%r154, [%r150+4];
	ld.shared.u32 	%r155, [%r148+8];
	mad.lo.s32 	%r172, %r155, %r154, %r153;
	bar.sync 	0;
$L__BB0_9:
	ld.param.u64 	%rd29, [_Z9sharedMulPiS_S_i_param_2];
	cvta.to.global.u64 	%rd26, %rd29;
	mad.lo.s32 	%r156, %r49, %r3, %r5;
	mul.wide.s32 	%rd27, %r156, 4;
	add.s64 	%rd28, %rd26, %rd27;
	st.global.u32 	[%rd28], %r172;
	ret;

}


// ===== COMPILED SASS (sm_100) =====

	.target	sm_100

	.elftype	@"ET_EXEC"


//--------------------- .note.nv.tkinfo           --------------------------
	.section	.note.nv.tkinfo,"",@"SHT_NOTE"
	.sectionflags	@"SHF_NOTE_NV_TKINFO"
	.tkinfo
        /*0018*/ 	.word	0x00000002
        /*0030*/ 	.string	""
        /*0030*/ 	.string	"ptxas"
        /*0030*/ 	.string	"Cuda compilation tools, release 13.0, V13.0.88"
        /*0030*/ 	.string	"Build cuda_13.0.r13.0/compiler.36424714_0"
        /*0030*/ 	.string	"-arch sm_100 -m 64 "



//--------------------- .note.nv.cuinfo           --------------------------
	.section	.note.nv.cuinfo,"",@"SHT_NOTE"
	.sectionflags	@"SHF_NOTE_NV_CUINFO"
        /*0018*/ 	.short	0x0002
        /*001a*/ 	.short	0x0064
        /*001c*/ 	.short	0x0082
	.zero		2


//--------------------- .nv.info                  --------------------------
	.section	.nv.info,"",@"SHT_CUDA_INFO"
	.align	4


	//----- nvinfo : EIATTR_REGCOUNT
	.align		4
        /*0000*/ 	.byte	0x04, 0x2f
        /*0002*/ 	.short	(.L_1 - .L_0)
	.align		4
.L_0:
        /*0004*/ 	.word	index@(_Z9sharedMulPiS_S_i)
        /*0008*/ 	.word	0x00000020


	//----- nvinfo : EIATTR_FRAME_SIZE
	.align		4
.L_1:
        /*000c*/ 	.byte	0x04, 0x11
        /*000e*/ 	.short	(.L_3 - .L_2)
	.align		4
.L_2:
        /*0010*/ 	.word	index@(_Z9sharedMulPiS_S_i)
        /*0014*/ 	.word	0x00000000


	//----- nvinfo : EIATTR_MIN_STACK_SIZE
	.align		4
.L_3:
        /*0018*/ 	.byte	0x04, 0x12
        /*001a*/ 	.short	(.L_5 - .L_4)
	.align		4
.L_4:
        /*001c*/ 	.word	index@(_Z9sharedMulPiS_S_i)
        /*0020*/ 	.word	0x00000000
.L_5:


//--------------------- .nv.compat                --------------------------
	.section	.nv.compat,"",@"SHT_CUDA_COMPAT_INFO"
	.align	4
        /*0000*/ 	.byte	0x02, 0x09, 0x00, 0x00, 0x02, 0x02, 0x01, 0x00, 0x02, 0x05, 0x05, 0x00, 0x03, 0x07, 0x01, 0x01
        /*0010*/ 	.byte	0x02, 0x03, 0x00, 0x00, 0x02, 0x06, 0x01, 0x00, 0x04, 0x0b, 0x08, 0x00, 0x09, 0x00, 0x00, 0x00
        /*0020*/ 	.byte	0x00, 0x00, 0x00, 0x00


//--------------------- .nv.info._Z9sharedMulPiS_S_i --------------------------
	.section	.nv.info._Z9sharedMulPiS_S_i,"",@"SHT_CUDA_INFO"
	.sectionflags	@""
	.align	4


	//----- nvinfo : EIATTR_CUDA_API_VERSION
	.align		4
        /*0000*/ 	.byte	0x04, 0x37
        /*0002*/ 	.short	(.L_7 - .L_6)
.L_6:
        /*0004*/ 	.word	0x00000082


	//----- nvinfo : EIATTR_KPARAM_INFO
	.align		4
.L_7:
        /*0008*/ 	.byte	0x04, 0x17
        /*000a*/ 	.short	(.L_9 - .L_8)
.L_8:
        /*000c*/ 	.word	0x00000000
        /*0010*/ 	.short	0x0003
        /*0012*/ 	.short	0x0018
        /*0014*/ 	.byte	0x00, 0xf0, 0x11, 0x00


	//----- nvinfo : EIATTR_KPARAM_INFO
	.align		4
.L_9:
        /*0018*/ 	.byte	0x04, 0x17
        /*001a*/ 	.short	(.L_11 - .L_10)
.L_10:
        /*001c*/ 	.word	0x00000000
        /*0020*/ 	.short	0x0002
        /*0022*/ 	.short	0x0010
        /*0024*/ 	.byte	0x00, 0xf5, 0x21, 0x00


	//----- nvinfo : EIATTR_KPARAM_INFO
	.align		4
.L_11:
        /*0028*/ 	.byte	0x04, 0x17
        /*002a*/ 	.short	(.L_13 - .L_12)
.L_12:
        /*002c*/ 	.word	0x00000000
        /*0030*/ 	.short	0x0001
        /*0032*/ 	.short	0x0008
        /*0034*/ 	.byte	0x00, 0xf5, 0x21, 0x00


	//----- nvinfo : EIATTR_KPARAM_INFO
	.align		4
.L_13:
        /*0038*/ 	.byte	0x04, 0x17
        /*003a*/ 	.short	(.L_15 - .L_14)
.L_14:
        /*003c*/ 	.word	0x00000000
        /*0040*/ 	.short	0x0000
        /*0042*/ 	.short	0x0000
        /*0044*/ 	.byte	0x00, 0xf5, 0x21, 0x00


	//----- nvinfo : EIATTR_SPARSE_MMA_MASK
	.align		4
.L_15:
        /*0048*/ 	.byte	0x03, 0x50
        /*004a*/ 	.short	0x0000


	//----- nvinfo : EIATTR_MAXREG_COUNT
	.align		4
        /*004c*/ 	.byte	0x03, 0x1b
        /*004e*/ 	.short	0x00ff


	//----- nvinfo : EIATTR_NUM_BARRIERS
	.align		4
        /*0050*/ 	.byte	0x02, 0x4c
        /*0052*/ 	.byte	0x01
	.zero		1


	//----- nvinfo : EIATTR_MERCURY_ISA_VERSION
	.align		4
        /*0054*/ 	.byte	0x03, 0x5f
        /*0056*/ 	.short	0x0101


	//----- nvinfo : EIATTR_VRC_CTA_INIT_COUNT
	.align		4
        /*0058*/ 	.byte	0x02, 0x4a
	.zero		1
	.zero		1


	//----- nvinfo : EIATTR_EXIT_INSTR_OFFSETS
	.align		4
        /*005c*/ 	.byte	0x04, 0x1c
        /*005e*/ 	.short	(.L_17 - .L_16)


	//   ....[0]....
.L_16:
        /*0060*/ 	.word	0x00000b00


	//----- nvinfo : EIATTR_CBANK_PARAM_SIZE
	.align		4
.L_17:
        /*0064*/ 	.byte	0x03, 0x19
        /*0066*/ 	.short	0x001c


	//----- nvinfo : EIATTR_PARAM_CBANK
	.align		4
        /*0068*/ 	.byte	0x04, 0x0a
        /*006a*/ 	.short	(.L_19 - .L_18)
	.align		4
.L_18:
        /*006c*/ 	.word	index@(.nv.constant0._Z9sharedMulPiS_S_i)
        /*0070*/ 	.short	0x0380
        /*0072*/ 	.short	0x001c


	//----- nvinfo : EIATTR_SW_WAR
	.align		4
.L_19:
        /*0074*/ 	.byte	0x04, 0x36
        /*0076*/ 	.short	(.L_21 - .L_20)
.L_20:
        /*0078*/ 	.word	0x00000008
.L_21:


//--------------------- .nv.callgraph             --------------------------
	.section	.nv.callgraph,"",@"SHT_CUDA_CALLGRAPH"
	.align	4
	.sectionentsize	8
	.align		4
        /*0000*/ 	.word	0x00000000
	.align		4
        /*0004*/ 	.word	0xffffffff
	.align		4
        /*0008*/ 	.word	0x00000000
	.align		4
        /*000c*/ 	.word	0xfffffffe
	.align		4
        /*0010*/ 	.word	0x00000000
	.align		4
        /*0014*/ 	.word	0xfffffffd
	.align		4
        /*0018*/ 	.word	0x00000000
	.align		4
        /*001c*/ 	.word	0xfffffffc


//--------------------- .text._Z9sharedMulPiS_S_i --------------------------
	.section	.text._Z9sharedMulPiS_S_i,"ax",@progbits
	.align	128
        .global         _Z9sharedMulPiS_S_i
        .type           _Z9sharedMulPiS_S_i,@function
        .size           _Z9sharedMulPiS_S_i,(.L_x_5 - _Z9sharedMulPiS_S_i)
        .other          _Z9sharedMulPiS_S_i,@"STO_CUDA_ENTRY STV_DEFAULT"
_Z9sharedMulPiS_S_i:
.text._Z9sharedMulPiS_S_i:
[----:B------:R-:W-:Y:S08]  /*0000*/  LDC R1, c[0x0][0x37c] ;  /* 0x0000df00ff017b82 */ /* 0x000ff00000000800 */
[----:B------:R-:W0:Y:S01]  /*0010*/  LDC R2, c[0x0][0x398] ;  /* 0x0000e600ff027b82 */ /* 0x000e220000000800 */
[----:B------:R-:W1:Y:S01]  /*0020*/  S2R R5, SR_CTAID.Y ;  /* 0x0000000000057919 */ /* 0x000e620000002600 */
[----:B------:R-:W2:Y:S01]  /*0030*/  LDCU.64 UR8, c[0x0][0x358] ;  /* 0x00006b00ff0877ac */ /* 0x000ea20008000a00 */
[----:B------:R-:W-:Y:S01]  /*0040*/  HFMA2 R29, -RZ, RZ, 0, 0 ;  /* 0x00000000ff1d7431 */ /* 0x000fe200000001ff */
[----:B------:R-:W1:Y:S01]  /*0050*/  S2R R0, SR_TID.Y ;  /* 0x0000000000007919 */ /* 0x000e620000002200 */
[----:B------:R-:W3:Y:S01]  /*0060*/  S2R R14, SR_CTAID.X ;  /* 0x00000000000e7919 */ /* 0x000ee20000002500 */
[----:B------:R-:W3:Y:S01]  /*0070*/  S2R R3, SR_TID.X ;  /* 0x0000000000037919 */ /* 0x000ee20000002100 */
[----:B0-----:R-:W-:-:S02]  /*0080*/  ISETP.GE.AND P0, PT, R2, 0x2, PT ;  /* 0x000000020200780c */ /* 0x001fc40003f06270 */
[----:B-1----:R-:W-:Y:S02]  /*0090*/  LEA R5, R5, R0, 0x1 ;  /* 0x0000000005057211 */ /* 0x002fe400078e08ff */
[----:B---3--:R-:W-:-:S09]  /*00a0*/  LEA R7, R14, R3, 0x1 ;  /* 0x000000030e077211 */ /* 0x008fd200078e08ff */
[----:B--2---:R-:W-:Y:S05]  /*00b0*/  @!P0 BRA `(.L_x_0) ;  /* 0x0000000800808947 */ /* 0x004fea0003800000 */
[----:B------:R-:W0:Y:S01]  /*00c0*/  S2UR UR6, SR_CgaCtaId ;  /* 0x00000000000679c3 */ /* 0x000e220000008800 */
[-C--:B------:R-:W-:Y:S01]  /*00d0*/  LEA.HI R6, R2, R2.reuse, RZ, 0x1 ;  /* 0x0000000202067211 */ /* 0x080fe200078f08ff */
[----:B------:R-:W-:Y:S01]  /*00e0*/  UMOV UR4, 0x400 ;  /* 0x0000040000047882 */ /* 0x000fe20000000000 */
[----:B------:R-:W-:Y:S01]  /*00f0*/  IMAD R8, R5, R2, R3 ;  /* 0x0000000205087224 */ /* 0x000fe200078e0203 */
[----:B------:R-:W-:Y:S01]  /*0100*/  UIADD3 UR5, UPT, UPT, UR4, 0x10, URZ ;  /* 0x0000001004057890 */ /* 0x000fe2000fffe0ff */
[----:B------:R-:W-:Y:S02]  /*0110*/  SHF.R.S32.HI R6, RZ, 0x1, R6 ;  /* 0x00000001ff067819 */ /* 0x000fe40000011406 */
[----:B------:R-:W-:Y:S02]  /*0120*/  MOV R9, RZ ;  /* 0x000000ff00097202 */ /* 0x000fe40000000f00 */
[----:B------:R-:W-:Y:S01]  /*0130*/  MOV R29, RZ ;  /* 0x000000ff001d7202 */ /* 0x000fe20000000f00 */
[----:B------:R-:W-:-:S05]  /*0140*/  VIADD R4, R6, 0xffffffff ;  /* 0xffffffff06047836 */ /* 0x000fca0000000000 */
[----:B------:R-:W-:Y:S01]  /*0150*/  ISETP.GE.U32.AND P0, PT, R4, 0x3, PT ;  /* 0x000000030400780c */ /* 0x000fe20003f06070 */
[----:B0-----:R-:W-:Y:S02]  /*0160*/  ULEA UR4, UR6, UR4, 0x18 ;  /* 0x0000000406047291 */ /* 0x001fe4000f8ec0ff */
[----:B------:R-:W-:-:S04]  /*0170*/  ULEA UR5, UR6, UR5, 0x18 ;  /* 0x0000000506057291 */ /* 0x000fc8000f8ec0ff */
[C---:B------:R-:W-:Y:S02]  /*0180*/  LEA R10, R0.reuse, UR4, 0x3 ;  /* 0x00000004000a7c11 */ /* 0x040fe4000f8e18ff */
[----:B------:R-:W-:-:S03]  /*0190*/  LEA R12, R0, UR5, 0x3 ;  /* 0x00000005000c7c11 */ /* 0x000fc6000f8e18ff */
[C---:B------:R-:W-:Y:S01]  /*01a0*/  IMAD R11, R3.reuse, 0x4, R10 ;  /* 0x00000004030b7824 */ /* 0x040fe200078e020a */
[----:B------:R-:W-:Y:S01]  /*01b0*/  LEA R12, R3, R12, 0x2 ;  /* 0x0000000c030c7211 */ /* 0x000fe200078e10ff */
[----:B------:R-:W-:Y:S06]  /*01c0*/  @!P0 BRA `(.L_x_1) ;  /* 0x00000004003c8947 */ /* 0x000fec0003800000 */
[C---:B------:R-:W-:Y:S01]  /*01d0*/  IADD3 R9, PT, PT, R0.reuse, 0x4, RZ ;  /* 0x0000000400097810 */ /* 0x040fe20007ffe0ff */
[C---:B------:R-:W-:Y:S01]  /*01e0*/  VIADD R13, R0.reuse, 0x2 ;  /* 0x00000002000d7836 */ /* 0x040fe20000000000 */
[C---:B------:R-:W-:Y:S01]  /*01f0*/  IADD3 R4, PT, PT, R0.reuse, 0x6, RZ ;  /* 0x0000000600047810 */ /* 0x040fe20007ffe0ff */
[-CC-:B------:R-:W-:Y:S01]  /*0200*/  IMAD R23, R0, R2.reuse, R3.reuse ;  /* 0x0000000200177224 */ /* 0x180fe200078e0203 */
[----:B------:R-:W-:Y:S01]  /*0210*/  LEA R18, R3, UR5, 0x2 ;  /* 0x0000000503127c11 */ /* 0x000fe2000f8e10ff */
[-CC-:B------:R-:W-:Y:S01]  /*0220*/  IMAD R9, R9, R2.reuse, R3.reuse ;  /* 0x0000000209097224 */ /* 0x180fe200078e0203 */
[----:B------:R-:W-:Y:S01]  /*0230*/  IADD3 R22, PT, PT, R10, 0x10, RZ ;  /* 0x000000100a167810 */ /* 0x000fe20007ffe0ff */
[-CC-:B------:R-:W-:Y:S01]  /*0240*/  IMAD R4, R4, R2.reuse, R3.reuse ;  /* 0x0000000204047224 */ /* 0x180fe200078e0203 */
[C---:B------:R-:W-:Y:S01]  /*0250*/  LEA R23, R14.reuse, R23, 0x1 ;  /* 0x000000170e177211 */ /* 0x040fe200078e08ff */
[----:B------:R-:W-:Y:S01]  /*0260*/  IMAD R13, R13, R2, R3 ;  /* 0x000000020d0d7224 */ /* 0x000fe200078e0203 */
[----:B------:R-:W-:Y:S01]  /*0270*/  LEA R19, R14, R9, 0x1 ;  /* 0x000000090e137211 */ /* 0x000fe200078e08ff */
[----:B------:R-:W-:Y:S01]  /*0280*/  VIADD R18, R18, 0xc ;  /* 0x0000000c12127836 */ /* 0x000fe20000000000 */
[----:B------:R-:W-:Y:S01]  /*0290*/  LOP3.LUT R9, R6, 0x3ffffffc, RZ, 0xc0, !PT ;  /* 0x3ffffffc06097812 */ /* 0x000fe200078ec0ff */
[C---:B------:R-:W-:Y:S01]  /*02a0*/  IMAD R13, R14.reuse, 0x2, R13 ;  /* 0x000000020e0d7824 */ /* 0x040fe200078e020d */
[----:B------:R-:W-:-:S02]  /*02b0*/  LEA R21, R14, R4, 0x1 ;  /* 0x000000040e157211 */ /* 0x000fc400078e08ff */
[----:B------:R-:W-:Y:S02]  /*02c0*/  MOV R29, RZ ;  /* 0x000000ff001d7202 */ /* 0x000fe40000000f00 */
[----:B------:R-:W-:Y:S02]  /*02d0*/  MOV R4, R8 ;  /* 0x0000000800047202 */ /* 0x000fe40000000f00 */
[----:B------:R-:W-:-:S07]  /*02e0*/  IADD3 R20, PT, PT, -R9, RZ, RZ ;  /* 0x000000ff09147210 */ /* 0x000fce0007ffe1ff */
.L_x_2:
[----:B------:R-:W0:Y:S08]  /*02f0*/  LDC.64 R24, c[0x0][0x380] ;  /* 0x0000e000ff187b82 */ /* 0x000e300000000a00 */
[----:B------:R-:W1:Y:S01]  /*0300*/  LDC.64 R14, c[0x0][0x388] ;  /* 0x0000e200ff0e7b82 */ /* 0x000e620000000a00 */
[----:B0-----:R-:W-:-:S05]  /*0310*/  IMAD.WIDE R24, R4, 0x4, R24 ;  /* 0x0000000404187825 */ /* 0x001fca00078e0218 */
[----:B------:R-:W2:Y:S01]  /*0320*/  LDG.E R28, desc[UR8][R24.64] ;  /* 0x00000008181c7981 */ /* 0x000ea2000c1e1900 */
[----:B-1----:R-:W-:-:S06]  /*0330*/  IMAD.WIDE.U32 R26, R23, 0x4, R14 ;  /* 0x00000004171a7825 */ /* 0x002fcc00078e000e */
[----:B------:R-:W3:Y:S04]  /*0340*/  LDG.E R27, desc[UR8][R26.64] ;  /* 0x000000081a1b7981 */ /* 0x000ee8000c1e1900 */
[----:B--2---:R-:W-:Y:S04]  /*0350*/  STS [R11], R28 ;  /* 0x0000001c0b007388 */ /* 0x004fe80000000800 */
[----:B---3--:R-:W-:Y:S01]  /*0360*/  STS [R12], R27 ;  /* 0x0000001b0c007388 */ /* 0x008fe20000000800 */
[----:B------:R-:W-:Y:S06]  /*0370*/  BAR.SYNC.DEFER_BLOCKING 0x0 ;  /* 0x0000000000007b1d */ /* 0x000fec0000010000 */
[----:B------:R-:W-:Y:S04]  /*0380*/  LDS R26, [R18+-0xc] ;  /* 0xfffff400121a7984 */ /* 0x000fe80000000800 */
[----:B------:R-:W0:Y:S02]  /*0390*/  LDS.64 R16, [R22+-0x10] ;  /* 0xfffff00016107984 */ /* 0x000e240000000a00 */
[----:B0-----:R-:W-:-:S02]  /*03a0*/  IMAD R16, R16, R26, R29 ;  /* 0x0000001a10107224 */ /* 0x001fc400078e021d */
[----:B------:R-:W0:Y:S01]  /*03b0*/  LDS R29, [R18+-0x4] ;  /* 0xfffffc00121d7984 */ /* 0x000e220000000800 */
[----:B------:R-:W-:Y:S01]  /*03c0*/  BAR.SYNC.DEFER_BLOCKING 0x0 ;  /* 0x0000000000007b1d */ /* 0x000fe20000010000 */
[----:B------:R-:W-:-:S05]  /*03d0*/  IMAD.WIDE.U32 R26, R13, 0x4, R14 ;  /* 0x000000040d1a7825 */ /* 0x000fca00078e000e */
[----:B------:R-:W2:Y:S04]  /*03e0*/  LDG.E R28, desc[UR8][R24.64+0x8] ;  /* 0x00000808181c7981 */ /* 0x000ea8000c1e1900 */
[----:B------:R-:W3:Y:S01]  /*03f0*/  LDG.E R26, desc[UR8][R26.64] ;  /* 0x000000081a1a7981 */ /* 0x000ee2000c1e1900 */
[----:B0-----:R-:W-:-:S03]  /*0400*/  IMAD R29, R29, R17, R16 ;  /* 0x000000111d1d7224 */ /* 0x001fc600078e0210 */
[----:B--2---:R-:W-:Y:S04]  /*0410*/  STS [R11], R28 ;  /* 0x0000001c0b007388 */ /* 0x004fe80000000800 */
[----:B---3--:R-:W-:Y:S01]  /*0420*/  STS [R12], R26 ;  /* 0x0000001a0c007388 */ /* 0x008fe20000000800 */
[----:B------:R-:W-:Y:S06]  /*0430*/  BAR.SYNC.DEFER_BLOCKING 0x0 ;  /* 0x0000000000007b1d */ /* 0x000fec0000010000 */
[----:B------:R-:W-:Y:S04]  /*0440*/  LDS R27, [R18+-0x8] ;  /* 0xfffff800121b7984 */ /* 0x000fe80000000800 */
[----:B------:R-:W0:Y:S02]  /*0450*/  LDS.64 R16, [R22+-0x8] ;  /* 0xfffff80016107984 */ /* 0x000e240000000a00 */
[----:B0-----:R-:W-:-:S02]  /*0460*/  IMAD R16, R16, R27, R29 ;  /* 0x0000001b10107224 */ /* 0x001fc400078e021d */
[----:B------:R-:W0:Y:S01]  /*0470*/  LDS R29, [R18] ;  /* 0x00000000121d7984 */ /* 0x000e220000000800 */
[----:B------:R-:W-:Y:S06]  /*0480*/  BAR.SYNC.DEFER_BLOCKING 0x0 ;  /* 0x0000000000007b1d */ /* 0x000fec0000010000 */
[----:B------:R-:W2:Y:S01]  /*0490*/  LDG.E R26, desc[UR8][R24.64+0x10] ;  /* 0x00001008181a7981 */ /* 0x000ea2000c1e1900 */
[----:B0-----:R-:W-:Y:S02]  /*04a0*/  IMAD R27, R29, R17, R16 ;  /* 0x000000111d1b7224 */ /* 0x001fe400078e0210 */
[----:B------:R-:W-:-:S06]  /*04b0*/  IMAD.WIDE.U32 R28, R19, 0x4, R14 ;  /* 0x00000004131c7825 */ /* 0x000fcc00078e000e */
[----:B------:R-:W3:Y:S04]  /*04c0*/  LDG.E R29, desc[UR8][R28.64] ;  /* 0x000000081c1d7981 */ /* 0x000ee8000c1e1900 */
[----:B--2---:R-:W-:Y:S04]  /*04d0*/  STS [R11], R26 ;  /* 0x0000001a0b007388 */ /* 0x004fe80000000800 */
[----:B---3--:R-:W-:Y:S01]  /*04e0*/  STS [R12], R29 ;  /* 0x0000001d0c007388 */ /* 0x008fe20000000800 */
[----:B------:R-:W-:Y:S06]  /*04f0*/  BAR.SYNC.DEFER_BLOCKING 0x0 ;  /* 0x0000000000007b1d */ /* 0x000fec0000010000 */
[----:B------:R-:W-:Y:S04]  /*0500*/  LDS R28, [R18+-0x4] ;  /* 0xfffffc00121c7984 */ /* 0x000fe80000000800 */
[----:B------:R-:W0:Y:S02]  /*0510*/  LDS.64 R16, [R22] ;  /* 0x0000000016107984 */ /* 0x000e240000000a00 */
[----:B0-----:R-:W-:-:S02]  /*0520*/  IMAD R16, R16, R28, R27 ;  /* 0x0000001c10107224 */ /* 0x001fc400078e021b */
[----:B------:R-:W0:Y:S01]  /*0530*/  LDS R28, [R18+0x4] ;  /* 0x00000400121c7984 */ /* 0x000e220000000800 */
[----:B------:R-:W-:Y:S01]  /*0540*/  BAR.SYNC.DEFER_BLOCKING 0x0 ;  /* 0x0000000000007b1d */ /* 0x000fe20000010000 */
[----:B------:R-:W-:-:S05]  /*0550*/  IMAD.WIDE.U32 R26, R21, 0x4, R14 ;  /* 0x00000004151a7825 */ /* 0x000fca00078e000e */
[----:B------:R-:W2:Y:S04]  /*0560*/  LDG.E R24, desc[UR8][R24.64+0x18] ;  /* 0x0000180818187981 */ /* 0x000ea8000c1e1900 */
[----:B------:R-:W3:Y:S01]  /*0570*/  LDG.E R27, desc[UR8][R26.64] ;  /* 0x000000081a1b7981 */ /* 0x000ee2000c1e1900 */
[----:B------:R-:W-:-:S04]  /*0580*/  IADD3 R20, PT, PT, R20, 0x4, RZ ;  /* 0x0000000414147810 */ /* 0x000fc80007ffe0ff */
[----:B------:R-:W-:Y:S01]  /*0590*/  ISETP.NE.AND P0, PT, R20, RZ, PT ;  /* 0x000000ff1400720c */ /* 0x000fe20003f05270 */
[----:B0-----:R-:W-:Y:S01]  /*05a0*/  IMAD R17, R28, R17, R16 ;  /* 0x000000111c117224 */ /* 0x001fe200078e0210 */
[----:B------:R-:W-:Y:S01]  /*05b0*/  IADD3 R4, PT, PT, R4, 0x8, RZ ;  /* 0x0000000804047810 */ /* 0x000fe20007ffe0ff */
[C---:B------:R-:W-:Y:S01]  /*05c0*/  IMAD R23, R2.reuse, 0x8, R23 ;  /* 0x0000000802177824 */ /* 0x040fe200078e0217 */
[C---:B------:R-:W-:Y:S02]  /*05d0*/  LEA R13, R2.reuse, R13, 0x3 ;  /* 0x0000000d020d7211 */ /* 0x040fe400078e18ff */
[C---:B------:R-:W-:Y:S02]  /*05e0*/  LEA R21, R2.reuse, R21, 0x3 ;  /* 0x0000001502157211 */ /* 0x040fe400078e18ff */
[----:B------:R-:W-:Y:S01]  /*05f0*/  LEA R19, R2, R19, 0x3 ;  /* 0x0000001302137211 */ /* 0x000fe200078e18ff */
[----:B--2---:R-:W-:Y:S04]  /*0600*/  STS [R11], R24 ;  /* 0x000000180b007388 */ /* 0x004fe80000000800 */
[----:B---3--:R-:W-:Y:S01]  /*0610*/  STS [R12], R27 ;  /* 0x0000001b0c007388 */ /* 0x008fe20000000800 */
[----:B------:R-:W-:Y:S06]  /*0620*/  BAR.SYNC.DEFER_BLOCKING 0x0 ;  /* 0x0000000000007b1d */ /* 0x000fec0000010000 */
[----:B------:R-:W-:Y:S04]  /*0630*/  LDS R29, [R18] ;  /* 0x00000000121d7984 */ /* 0x000fe80000000800 */
[----:B------:R0:W1:Y:S04]  /*0640*/  LDS.64 R14, [R22+0x8] ;  /* 0x00000800160e7984 */ /* 0x0000680000000a00 */
[----:B------:R2:W3:Y:S01]  /*0650*/  LDS R25, [R18+0x8] ;  /* 0x0000080012197984 */ /* 0x0004e20000000800 */
[----:B0-----:R-:W-:Y:S01]  /*0660*/  IADD3 R22, PT, PT, R22, 0x20, RZ ;  /* 0x0000002016167810 */ /* 0x001fe20007ffe0ff */
[----:B--2---:R-:W-:-:S02]  /*0670*/  VIADD R18, R18, 0x10 ;  /* 0x0000001012127836 */ /* 0x004fc40000000000 */
[----:B-1----:R-:W-:-:S04]  /*0680*/  IMAD R14, R14, R29, R17 ;  /* 0x0000001d0e0e7224 */ /* 0x002fc800078e0211 */
[----:B---3--:R-:W-:Y:S01]  /*0690*/  IMAD R29, R25, R15, R14 ;  /* 0x0000000f191d7224 */ /* 0x008fe200078e020e */
[----:B------:R-:W-:Y:S06]  /*06a0*/  BAR.SYNC.DEFER_BLOCKING 0x0 ;  /* 0x0000000000007b1d */ /* 0x000fec0000010000 */
[----:B------:R-:W-:Y:S05]  /*06b0*/  @P0 BRA `(.L_x_2) ;  /* 0xfffffffc000c0947 */ /* 0x000fea000383ffff */
.L_x_1:
[----:B------:R-:W-:-:S13]  /*06c0*/  LOP3.LUT P0, R4, R6, 0x3, RZ, 0xc0, !PT ;  /* 0x0000000306047812 */ /* 0x000fda000780c0ff */
[----:B------:R-:W-:Y:S05]  /*06d0*/  @!P0 BRA `(.L_x_0) ;  /* 0x0000000000f88947 */ /* 0x000fea0003800000 */
[----:B------:R-:W-:Y:S02]  /*06e0*/  ISETP.NE.AND P0, PT, R4, 0x1, PT ;  /* 0x000000010400780c */ /* 0x000fe40003f05270 */
[----:B------:R-:W-:-:S04]  /*06f0*/  LOP3.LUT R6, R6, 0x1, RZ, 0xc0, !PT ;  /* 0x0000000106067812 */ /* 0x000fc800078ec0ff */
[----:B------:R-:W-:-:S07]  /*0700*/  ISETP.NE.U32.AND P1, PT, R6, 0x1, PT ;  /* 0x000000010600780c */ /* 0x000fce0003f25070 */
[----:B------:R-:W-:Y:S06]  /*0710*/  @!P0 BRA `(.L_x_3) ;  /* 0x0000000000908947 */ /* 0x000fec0003800000 */
[----:B------:R-:W0:Y:S01]  /*0720*/  LDC.64 R14, c[0x0][0x380] ;  /* 0x0000e000ff0e7b82 */ /* 0x000e220000000a00 */
[C---:B------:R-:W-:Y:S02]  /*0730*/  LEA R4, R9.reuse, R0, 0x1 ;  /* 0x0000000009047211 */ /* 0x040fe400078e08ff */
[----:B------:R-:W-:-:S03]  /*0740*/  LEA R13, R9, R8, 0x1 ;  /* 0x00000008090d7211 */ /* 0x000fc600078e08ff */
[----:B------:R-:W-:Y:S02]  /*0750*/  IMAD R21, R4, R2, R7 ;  /* 0x0000000204157224 */ /* 0x000fe400078e0207 */
[----:B------:R-:W1:Y:S01]  /*0760*/  LDC.64 R16, c[0x0][0x388] ;  /* 0x0000e200ff107b82 */ /* 0x000e620000000a00 */
[----:B0-----:R-:W-:-:S05]  /*0770*/  IMAD.WIDE R14, R13, 0x4, R14 ;  /* 0x000000040d0e7825 */ /* 0x001fca00078e020e */
[----:B------:R-:W2:Y:S01]  /*0780*/  LDG.E R6, desc[UR8][R14.64] ;  /* 0x000000080e067981 */ /* 0x000ea2000c1e1900 */
[----:B-1----:R-:W-:-:S06]  /*0790*/  IMAD.WIDE.U32 R20, R21, 0x4, R16 ;  /* 0x0000000415147825 */ /* 0x002fcc00078e0010 */
[----:B------:R-:W3:Y:S01]  /*07a0*/  LDG.E R21, desc[UR8][R20.64] ;  /* 0x0000000814157981 */ /* 0x000ee2000c1e1900 */
[----:B------:R-:W-:Y:S01]  /*07b0*/  VIADD R13, R4, 0x2 ;  /* 0x00000002040d7836 */ /* 0x000fe20000000000 */
[----:B------:R-:W-:-:S03]  /*07c0*/  IADD3 R4, PT, PT, R9, R3, RZ ;  /* 0x0000000309047210 */ /* 0x000fc60007ffe0ff */
[----:B------:R-:W-:Y:S01]  /*07d0*/  IMAD R13, R13, R2, R7 ;  /* 0x000000020d0d7224 */ /* 0x000fe200078e0207 */
[----:B------:R-:W-:-:S03]  /*07e0*/  LEA R4, R4, UR5, 0x2 ;  /* 0x0000000504047c11 */ /* 0x000fc6000f8e10ff */
[----:B------:R-:W-:Y:S01]  /*07f0*/  IMAD.WIDE.U32 R18, R13, 0x4, R16 ;  /* 0x000000040d127825 */ /* 0x000fe200078e0010 */
[----:B------:R-:W-:Y:S01]  /*0800*/  LEA R13, R9, R10, 0x3 ;  /* 0x0000000a090d7211 */ /* 0x000fe200078e18ff */
[----:B--2---:R-:W-:Y:S04]  /*0810*/  STS [R11], R6 ;  /* 0x000000060b007388 */ /* 0x004fe80000000800 */
[----:B---3--:R-:W-:Y:S01]  /*0820*/  STS [R12], R21 ;  /* 0x000000150c007388 */ /* 0x008fe20000000800 */
[----:B------:R-:W-:Y:S06]  /*0830*/  BAR.SYNC.DEFER_BLOCKING 0x0 ;  /* 0x0000000000007b1d */ /* 0x000fec0000010000 */
[----:B------:R-:W-:Y:S04]  /*0840*/  LDS R22, [R4] ;  /* 0x0000000004167984 */ /* 0x000fe80000000800 */
[----:B------:R-:W-:Y:S04]  /*0850*/  LDS R23, [R4+0x8] ;  /* 0x0000080004177984 */ /* 0x000fe80000000800 */
[----:B------:R-:W0:Y:S01]  /*0860*/  LDS.64 R16, [R13] ;  /* 0x000000000d107984 */ /* 0x000e220000000a00 */
[----:B------:R-:W-:Y:S06]  /*0870*/  BAR.SYNC.DEFER_BLOCKING 0x0 ;  /* 0x0000000000007b1d */ /* 0x000fec0000010000 */
[----:B------:R-:W2:Y:S04]  /*0880*/  LDG.E R14, desc[UR8][R14.64+0x8] ;  /* 0x000008080e0e7981 */ /* 0x000ea8000c1e1900 */
[----:B------:R-:W3:Y:S01]  /*0890*/  LDG.E R19, desc[UR8][R18.64] ;  /* 0x0000000812137981 */ /* 0x000ee2000c1e1900 */
[----:B0-----:R-:W-:-:S04]  /*08a0*/  IMAD R16, R16, R22, R29 ;  /* 0x0000001610107224 */ /* 0x001fc800078e021d */
[----:B------:R-:W-:Y:S01]  /*08b0*/  IMAD R17, R23, R17, R16 ;  /* 0x0000001117117224 */ /* 0x000fe200078e0210 */
[----:B------:R-:W-:Y:S01]  /*08c0*/  IADD3 R9, PT, PT, R9, 0x2, RZ ;  /* 0x0000000209097810 */ /* 0x000fe20007ffe0ff */
[----:B--2---:R-:W-:Y:S04]  /*08d0*/  STS [R11], R14 ;  /* 0x0000000e0b007388 */ /* 0x004fe80000000800 */
[----:B---3--:R-:W-:Y:S01]  /*08e0*/  STS [R12], R19 ;  /* 0x000000130c007388 */ /* 0x008fe20000000800 */
[----:B------:R-:W-:Y:S06]  /*08f0*/  BAR.SYNC.DEFER_BLOCKING 0x0 ;  /* 0x0000000000007b1d */ /* 0x000fec0000010000 */
[----:B------:R-:W-:Y:S04]  /*0900*/  LDS R6, [R4+0x4] ;  /* 0x0000040004067984 */ /* 0x000fe80000000800 */
[----:B------:R-:W0:Y:S04]  /*0910*/  LDS.64 R20, [R13+0x8] ;  /* 0x000008000d147984 */ /* 0x000e280000000a00 */
[----:B------:R-:W1:Y:S01]  /*0920*/  LDS R24, [R4+0xc] ;  /* 0x00000c0004187984 */ /* 0x000e620000000800 */
[----:B0-----:R-:W-:-:S04]  /*0930*/  IMAD R6, R20, R6, R17 ;  /* 0x0000000614067224 */ /* 0x001fc800078e0211 */
[----:B-1----:R-:W-:Y:S01]  /*0940*/  IMAD R29, R24, R21, R6 ;  /* 0x00000015181d7224 */ /* 0x002fe200078e0206 */
[----:B------:R-:W-:Y:S06]  /*0950*/  BAR.SYNC.DEFER_BLOCKING 0x0 ;  /* 0x0000000000007b1d */ /* 0x000fec0000010000 */
.L_x_3:
[----:B------:R-:W-:Y:S05]  /*0960*/  @P1 BRA `(.L_x_0) ;  /* 0x0000000000541947 */ /* 0x000fea0003800000 */
[----:B------:R-:W0:Y:S01]  /*0970*/  LDC.64 R16, c[0x0][0x380] ;  /* 0x0000e000ff107b82 */ /* 0x000e220000000a00 */
[C---:B------:R-:W-:Y:S01]  /*0980*/  IMAD R0, R9.reuse, 0x2, R0 ;  /* 0x0000000209007824 */ /* 0x040fe200078e0200 */
[----:B------:R-:W-:-:S03]  /*0990*/  LEA R13, R9, R8, 0x1 ;  /* 0x00000008090d7211 */ /* 0x000fc600078e08ff */
[----:B------:R-:W-:-:S03]  /*09a0*/  IMAD R19, R0, R2, R7 ;  /* 0x0000000200137224 */ /* 0x000fc600078e0207 */
[----:B------:R-:W1:Y:S01]  /*09b0*/  LDC.64 R14, c[0x0][0x388] ;  /* 0x0000e200ff0e7b82 */ /* 0x000e620000000a00 */
[----:B0-----:R-:W-:-:S06]  /*09c0*/  IMAD.WIDE R16, R13, 0x4, R16 ;  /* 0x000000040d107825 */ /* 0x001fcc00078e0210 */
[----:B------:R-:W2:Y:S01]  /*09d0*/  LDG.E R16, desc[UR8][R16.64] ;  /* 0x0000000810107981 */ /* 0x000ea2000c1e1900 */
[----:B-1----:R-:W-:-:S06]  /*09e0*/  IMAD.WIDE.U32 R14, R19, 0x4, R14 ;  /* 0x00000004130e7825 */ /* 0x002fcc00078e000e */
[----:B------:R-:W3:Y:S01]  /*09f0*/  LDG.E R15, desc[UR8][R14.64] ;  /* 0x000000080e0f7981 */ /* 0x000ee2000c1e1900 */
[----:B------:R-:W-:Y:S02]  /*0a00*/  IADD3 R3, PT, PT, R3, R9, RZ ;  /* 0x0000000903037210 */ /* 0x000fe40007ffe0ff */
[----:B------:R-:W-:Y:S02]  /*0a10*/  LEA R9, R9, R10, 0x3 ;  /* 0x0000000a09097211 */ /* 0x000fe400078e18ff */
[----:B------:R-:W-:Y:S01]  /*0a20*/  LEA R3, R3, UR5, 0x2 ;  /* 0x0000000503037c11 */ /* 0x000fe2000f8e10ff */
[----:B--2---:R-:W-:Y:S04]  /*0a30*/  STS [R11], R16 ;  /* 0x000000100b007388 */ /* 0x004fe80000000800 */
[----:B---3--:R-:W-:Y:S01]  /*0a40*/  STS [R12], R15 ;  /* 0x0000000f0c007388 */ /* 0x008fe20000000800 */
[----:B------:R-:W-:Y:S06]  /*0a50*/  BAR.SYNC.DEFER_BLOCKING 0x0 ;  /* 0x0000000000007b1d */ /* 0x000fec0000010000 */
[----:B------:R-:W-:Y:S04]  /*0a60*/  LDS R0, [R3] ;  /* 0x0000000003007984 */ /* 0x000fe80000000800 */
[----:B------:R-:W0:Y:S04]  /*0a70*/  LDS.64 R8, [R9] ;  /* 0x0000000009087984 */ /* 0x000e280000000a00 */
[----:B------:R-:W1:Y:S01]  /*0a80*/  LDS R4, [R3+0x8] ;  /* 0x0000080003047984 */ /* 0x000e620000000800 */
[----:B0-----:R-:W-:-:S04]  /*0a90*/  IMAD R0, R8, R0, R29 ;  /* 0x0000000008007224 */ /* 0x001fc800078e021d */
[----:B-1----:R-:W-:Y:S01]  /*0aa0*/  IMAD R29, R4, R9, R0 ;  /* 0x00000009041d7224 */ /* 0x002fe200078e0200 */
[----:B------:R-:W-:Y:S06]  /*0ab0*/  BAR.SYNC.DEFER_BLOCKING 0x0 ;  /* 0x0000000000007b1d */ /* 0x000fec0000010000 */
.L_x_0:
[----:B------:R-:W0:Y:S01]  /*0ac0*/  LDC.64 R8, c[0x0][0x390] ;  /* 0x0000e400ff087b82 */ /* 0x000e220000000a00 */
[----:B------:R-:W-:-:S04]  /*0ad0*/  IMAD R3, R5, R2, R7 ;  /* 0x0000000205037224 */ /* 0x000fc800078e0207 */
[----:B0-----:R-:W-:-:S05]  /*0ae0*/  IMAD.WIDE R2, R3, 0x4, R8 ;  /* 0x0000000403027825 */ /* 0x001fca00078e0208 */
[----:B------:R-:W-:Y:S01]  /*0af0*/  STG.E desc[UR8][R2.64], R29 ;  /* 0x0000001d02007986 */ /* 0x000fe2000c101908 */
[----:B------:R-:W-:Y:S05]  /*0b00*/  EXIT ;  /* 0x000000000000794d */ /* 0x000fea0003800000 */
.L_x_4:
[----:B------:R-:W-:-:S00]  /*0b10*/  BRA `(.L_x_4) ;  /* 0xfffffffc00fc7947 */ /* 0x000fc0000383ffff */
[----:B------:R-:W-:-:S00]  /*0b20*/  NOP ;  /* 0x0000000000007918 */ /* 0x000fc00000000000 */
        /* <DEDUP_REMOVED lines=13> */
.L_x_5:


//--------------------- .nv.shared._Z9sharedMulPiS_S_i --------------------------
	.section	.nv.shared._Z9sharedMulPiS_S_i,"aw",@nobits
	.sectionflags	@""
	.align	4
.nv.shared._Z9sharedMulPiS_S_i:
	.zero		1056


//--------------------- .nv.shared.reserved.0     --------------------------
	.section	.nv.shared.reserved.0,"aw",@nobits
	.weak		__nv_reservedSMEM_offset_0_alias
	.size		__nv_reservedSMEM_offset_0_alias, 0, 64
	.other		__nv_reservedSMEM_offset_0_alias,@"STO_CUDA_RESERVED_SHARED STV_DEFAULT"
__nv_reservedSMEM_offset_0_alias:
	.zero		0
	.zero		64


//--------------------- .nv.constant0._Z9sharedMulPiS_S_i --------------------------
	.section	.nv.constant0._Z9sharedMulPiS_S_i,"a",@progbits
	.sectionflags	@""
	.align	4
.nv.constant0._Z9sharedMulPiS_S_i:
	.zero		924


//--------------------- SYMBOLS --------------------------

	.type		.nv.reservedSmem.offset0,@object
	.size		.nv.reservedSmem.offset0,0x4
	.type		.nv.reservedSmem.cap,@object
	.size		.nv.reservedSmem.cap,0x4
